//
// Generated by NVIDIA NVVM Compiler
//
// Compiler Build ID: CL-36424714
// Cuda compilation tools, release 13.0, V13.0.88
// Based on NVVM 20.0.0
//

.version 9.0
.target sm_100
.address_size 64

	// .globl	_Z11prime_countPi

.visible .entry _Z11prime_countPi(
	.param .u64 .ptr .align 1 _Z11prime_countPi_param_0
)
{
	.reg .pred 	%p<4>;
	.reg .b32 	%r<13>;
	.reg .b64 	%rd<7>;

	ld.param.u64 	%rd2, [_Z11prime_countPi_param_0];
	cvta.to.global.u64 	%rd1, %rd2;
	mov.u32 	%r4, %ctaid.x;
	mov.u32 	%r5, %ntid.x;
	mov.u32 	%r6, %tid.x;
	mad.lo.s32 	%r1, %r4, %r5, %r6;
	add.s32 	%r7, %r1, -3;
	setp.gt.u32 	%p1, %r7, 99996;
	@%p1 bra 	$L__BB0_5;
	mov.b32 	%r12, 2;
	bra.uni 	$L__BB0_3;
$L__BB0_2:
	add.s32 	%r12, %r12, 1;
	setp.eq.s32 	%p3, %r12, %r1;
	@%p3 bra 	$L__BB0_6;
$L__BB0_3:
	rem.u32 	%r9, %r1, %r12;
	setp.eq.s32 	%p2, %r9, 0;
	@%p2 bra 	$L__BB0_4;
	bra.uni 	$L__BB0_2;
$L__BB0_4:
	mul.wide.u32 	%rd5, %r1, 4;
	add.s64 	%rd6, %rd1, %rd5;
	mov.b32 	%r11, 0;
	st.global.u32 	[%rd6], %r11;
$L__BB0_5:
	ret;
$L__BB0_6:
	mul.wide.u32 	%rd3, %r1, 4;
	add.s64 	%rd4, %rd1, %rd3;
	mov.b32 	%r10, 1;
	st.global.u32 	[%rd4], %r10;
	bra.uni 	$L__BB0_5;

}


// ===== COMPILED SASS (sm_100) =====

	.target	sm_100

	.elftype	@"ET_EXEC"


//--------------------- .note.nv.tkinfo           --------------------------
	.section	.note.nv.tkinfo,"",@"SHT_NOTE"
	.sectionflags	@"SHF_NOTE_NV_TKINFO"
	.tkinfo
        /*0018*/ 	.word	0x00000002
        /*0030*/ 	.string	""
        /*0030*/ 	.string	"ptxas"
        /*0030*/ 	.string	"Cuda compilation tools, release 13.0, V13.0.88"
        /*0030*/ 	.string	"Build cuda_13.0.r13.0/compiler.36424714_0"
        /*0030*/ 	.string	"-arch sm_100 -m 64 "



//--------------------- .note.nv.cuinfo           --------------------------
	.section	.note.nv.cuinfo,"",@"SHT_NOTE"
	.sectionflags	@"SHF_NOTE_NV_CUINFO"
        /*0018*/ 	.short	0x0002
        /*001a*/ 	.short	0x0064
        /*001c*/ 	.short	0x0082
	.zero		2


//--------------------- .nv.info                  --------------------------
	.section	.nv.info,"",@"SHT_CUDA_INFO"
	.align	4


	//----- nvinfo : EIATTR_REGCOUNT
	.align		4
        /*0000*/ 	.byte	0x04, 0x2f
        /*0002*/ 	.short	(.L_1 - .L_0)
	.align		4
.L_0:
        /*0004*/ 	.word	index@(_Z11prime_countPi)
        /*0008*/ 	.word	0x0000000a


	//----- nvinfo : EIATTR_FRAME_SIZE
	.align		4
.L_1:
        /*000c*/ 	.byte	0x04, 0x11
        /*000e*/ 	.short	(.L_3 - .L_2)
	.align		4
.L_2:
        /*0010*/ 	.word	index@(_Z11prime_countPi)
        /*0014*/ 	.word	0x00000000


	//----- nvinfo : EIATTR_MIN_STACK_SIZE
	.align		4
.L_3:
        /*0018*/ 	.byte	0x04, 0x12
        /*001a*/ 	.short	(.L_5 - .L_4)
	.align		4
.L_4:
        /*001c*/ 	.word	index@(_Z11prime_countPi)
        /*0020*/ 	.word	0x00000000
.L_5:


//--------------------- .nv.compat                --------------------------
	.section	.nv.compat,"",@"SHT_CUDA_COMPAT_INFO"
	.align	4
        /*0000*/ 	.byte	0x02, 0x09, 0x00, 0x00, 0x02, 0x02, 0x01, 0x00, 0x02, 0x05, 0x05, 0x00, 0x03, 0x07, 0x01, 0x01
        /*0010*/ 	.byte	0x02, 0x03, 0x00, 0x00, 0x02, 0x06, 0x01, 0x00, 0x04, 0x0b, 0x08, 0x00, 0x09, 0x00, 0x00, 0x00
        /*0020*/ 	.byte	0x00, 0x00, 0x00, 0x00


//--------------------- .nv.info._Z11prime_countPi --------------------------
	.section	.nv.info._Z11prime_countPi,"",@"SHT_CUDA_INFO"
	.sectionflags	@""
	.align	4


	//----- nvinfo : EIATTR_CUDA_API_VERSION
	.align		4
        /*0000*/ 	.byte	0x04, 0x37
        /*0002*/ 	.short	(.L_7 - .L_6)
.L_6:
        /*0004*/ 	.word	0x00000082


	//----- nvinfo : EIATTR_KPARAM_INFO
	.align		4
.L_7:
        /*0008*/ 	.byte	0x04, 0x17
        /*000a*/ 	.short	(.L_9 - .L_8)
.L_8:
        /*000c*/ 	.word	0x00000000
        /*0010*/ 	.short	0x0000
        /*0012*/ 	.short	0x0000
        /*0014*/ 	.byte	0x00, 0xf5, 0x21, 0x00


	//----- nvinfo : EIATTR_SPARSE_MMA_MASK
	.align		4
.L_9:
        /*0018*/ 	.byte	0x03, 0x50
        /*001a*/ 	.short	0x0000


	//----- nvinfo : EIATTR_MAXREG_COUNT
	.align		4
        /*001c*/ 	.byte	0x03, 0x1b
        /*001e*/ 	.short	0x00ff


	//----- nvinfo : EIATTR_MERCURY_ISA_VERSION
	.align		4
        /*0020*/ 	.byte	0x03, 0x5f
        /*0022*/ 	.short	0x0101


	//----- nvinfo : EIATTR_VRC_CTA_INIT_COUNT
	.align		4
        /*0024*/ 	.byte	0x02, 0x4a
	.zero		1
	.zero		1


	//----- nvinfo : EIATTR_EXIT_INSTR_OFFSETS
	.align		4
        /*0028*/ 	.byte	0x04, 0x1c
        /*002a*/ 	.short	(.L_11 - .L_10)


	//   ....[0]....
.L_10:
        /*002c*/ 	.word	0x00000070


	//   ....[1]....
        /*0030*/ 	.word	0x00000260


	//   ....[2]....
        /*0034*/ 	.word	0x000002a0


	//----- nvinfo : EIATTR_CRS_STACK_SIZE
	.align		4
.L_11:
        /*0038*/ 	.byte	0x04, 0x1e
        /*003a*/ 	.short	(.L_13 - .L_12)
.L_12:
        /*003c*/ 	.word	0x00000000


	//----- nvinfo : EIATTR_CBANK_PARAM_SIZE
	.align		4
.L_13:
        /*0040*/ 	.byte	0x03, 0x19
        /*0042*/ 	.short	0x0008


	//----- nvinfo : EIATTR_PARAM_CBANK
	.align		4
        /*0044*/ 	.byte	0x04, 0x0a
        /*0046*/ 	.short	(.L_15 - .L_14)
	.align		4
.L_14:
        /*0048*/ 	.word	index@(.nv.constant0._Z11prime_countPi)
        /*004c*/ 	.short	0x0380
        /*004e*/ 	.short	0x0008


	//----- nvinfo : EIATTR_SW_WAR
	.align		4
.L_15:
        /*0050*/ 	.byte	0x04, 0x36
        /*0052*/ 	.short	(.L_17 - .L_16)
.L_16:
        /*0054*/ 	.word	0x00000008
.L_17:


//--------------------- .nv.callgraph             --------------------------
	.section	.nv.callgraph,"",@"SHT_CUDA_CALLGRAPH"
	.align	4
	.sectionentsize	8
	.align		4
        /*0000*/ 	.word	0x00000000
	.align		4
        /*0004*/ 	.word	0xffffffff
	.align		4
        /*0008*/ 	.word	0x00000000
	.align		4
        /*000c*/ 	.word	0xfffffffe
	.align		4
        /*0010*/ 	.word	0x00000000
	.align		4
        /*0014*/ 	.word	0xfffffffd
	.align		4
        /*0018*/ 	.word	0x00000000
	.align		4
        /*001c*/ 	.word	0xfffffffc


//--------------------- .text._Z11prime_countPi   --------------------------
	.section	.text._Z11prime_countPi,"ax",@progbits
	.align	128
        .global         _Z11prime_countPi
        .type           _Z11prime_countPi,@function
        .size           _Z11prime_countPi,(.L_x_4 - _Z11prime_countPi)
        .other          _Z11prime_countPi,@"STO_CUDA_ENTRY STV_DEFAULT"
_Z11prime_countPi:
.text._Z11prime_countPi:
[----:B------:R-:W-:Y:S01]  /*0000*/  LDC R1, c[0x0][0x37c] ;  /* 0x0000df00ff017b82 */ /* 0x000fe20000000800 */
[----:B------:R-:W0:Y:S07]  /*0010*/  S2R R0, SR_TID.X ;  /* 0x0000000000007919 */ /* 0x000e2e0000002100 */
[----:B------:R-:W0:Y:S08]  /*0020*/  S2UR UR4, SR_CTAID.X ;  /* 0x00000000000479c3 */ /* 0x000e300000002500 */
[----:B------:R-:W0:Y:S02]  /*0030*/  LDC R5, c[0x0][0x360] ;  /* 0x0000d800ff057b82 */ /* 0x000e240000000800 */
[----:B0-----:R-:W-:-:S04]  /*0040*/  IMAD R5, R5, UR4, R0 ;  /* 0x0000000405057c24 */ /* 0x001fc8000f8e0200 */
[----:B------:R-:W-:-:S05]  /*0050*/  VIADD R0, R5, 0xfffffffd ;  /* 0xfffffffd05007836 */ /* 0x000fca0000000000 */
[----:B------:R-:W-:-:S13]  /*0060*/  ISETP.GT.U32.AND P0, PT, R0, 0x1869c, PT ;  /* 0x0001869c0000780c */ /* 0x000fda0003f04070 */
[----:B------:R-:W-:Y:S05]  /*0070*/  @P0 EXIT ;  /* 0x000000000000094d */ /* 0x000fea0003800000 */
[----:B------:R-:W-:Y:S01]  /*0080*/  BSSY.RECONVERGENT B0, `(.L_x_0) ;  /* 0x0000019000007945 */ /* 0x000fe20003800200 */
[----:B------:R-:W-:Y:S01]  /*0090*/  IMAD.MOV.U32 R0, RZ, RZ, 0x2 ;  /* 0x00000002ff007424 */ /* 0x000fe200078e00ff */
[----:B------:R-:W0:Y:S06]  /*00a0*/  LDCU.64 UR4, c[0x0][0x358] ;  /* 0x00006b00ff0477ac */ /* 0x000e2c0008000a00 */
.L_x_2:
[----:B------:R-:W1:Y:S01]  /*00b0*/  I2F.U32.RP R4, R0 ;  /* 0x0000000000047306 */ /* 0x000e620000209000 */
[----:B------:R-:W-:-:S07]  /*00c0*/  ISETP.NE.U32.AND P1, PT, R0, RZ, PT ;  /* 0x000000ff0000720c */ /* 0x000fce0003f25070 */
[----:B-1----:R-:W1:Y:S02]  /*00d0*/  MUFU.RCP R4, R4 ;  /* 0x0000000400047308 */ /* 0x002e640000001000 */
[----:B-1----:R-:W-:-:S06]  /*00e0*/  IADD3 R2, PT, PT, R4, 0xffffffe, RZ ;  /* 0x0ffffffe04027810 */ /* 0x002fcc0007ffe0ff */
[----:B------:R1:W2:Y:S02]  /*00f0*/  F2I.FTZ.U32.TRUNC.NTZ R3, R2 ;  /* 0x0000000200037305 */ /* 0x0002a4000021f000 */
[----:B-1----:R-:W-:Y:S02]  /*0100*/  HFMA2 R2, -RZ, RZ, 0, 0 ;  /* 0x00000000ff027431 */ /* 0x002fe400000001ff */
[----:B--2---:R-:W-:-:S04]  /*0110*/  IMAD.MOV R7, RZ, RZ, -R3 ;  /* 0x000000ffff077224 */ /* 0x004fc800078e0a03 */
[----:B------:R-:W-:-:S04]  /*0120*/  IMAD R7, R7, R0, RZ ;  /* 0x0000000007077224 */ /* 0x000fc800078e02ff */
[----:B------:R-:W-:-:S06]  /*0130*/  IMAD.HI.U32 R6, R3, R7, R2 ;  /* 0x0000000703067227 */ /* 0x000fcc00078e0002 */
[----:B------:R-:W-:-:S04]  /*0140*/  IMAD.HI.U32 R6, R6, R5, RZ ;  /* 0x0000000506067227 */ /* 0x000fc800078e00ff */
[----:B------:R-:W-:-:S04]  /*0150*/  IMAD.MOV R6, RZ, RZ, -R6 ;  /* 0x000000ffff067224 */ /* 0x000fc800078e0a06 */
[----:B------:R-:W-:-:S05]  /*0160*/  IMAD R3, R0, R6, R5 ;  /* 0x0000000600037224 */ /* 0x000fca00078e0205 */
[----:B------:R-:W-:-:S13]  /*0170*/  ISETP.GE.U32.AND P0, PT, R3, R0, PT ;  /* 0x000000000300720c */ /* 0x000fda0003f06070 */
[----:B------:R-:W-:-:S04]  /*0180*/  @P0 IADD3 R3, PT, PT, R3, -R0, RZ ;  /* 0x8000000003030210 */ /* 0x000fc80007ffe0ff */
[----:B------:R-:W-:-:S13]  /*0190*/  ISETP.GE.U32.AND P0, PT, R3, R0, PT ;  /* 0x000000000300720c */ /* 0x000fda0003f06070 */
[----:B------:R-:W-:Y:S01]  /*01a0*/  @P0 IMAD.IADD R3, R3, 0x1, -R0 ;  /* 0x0000000103030824 */ /* 0x000fe200078e0a00 */
[----:B------:R-:W-:-:S04]  /*01b0*/  @!P1 LOP3.LUT R3, RZ, R0, RZ, 0x33, !PT ;  /* 0x00000000ff039212 */ /* 0x000fc800078e33ff */
[----:B------:R-:W-:-:S13]  /*01c0*/  ISETP.NE.AND P0, PT, R3, RZ, PT ;  /* 0x000000ff0300720c */ /* 0x000fda0003f05270 */
[----:B------:R-:W-:Y:S05]  /*01d0*/  @!P0 BRA `(.L_x_1) ;  /* 0x0000000000248947 */ /* 0x000fea0003800000 */
[----:B------:R-:W-:-:S04]  /*01e0*/  IADD3 R0, PT, PT, R0, 0x1, RZ ;  /* 0x0000000100007810 */ /* 0x000fc80007ffe0ff */
[----:B------:R-:W-:-:S13]  /*01f0*/  ISETP.NE.AND P0, PT, R0, R5, PT ;  /* 0x000000050000720c */ /* 0x000fda0003f05270 */
[----:B------:R-:W-:Y:S05]  /*0200*/  @P0 BRA `(.L_x_2) ;  /* 0xfffffffc00a80947 */ /* 0x000fea000383ffff */
[----:B0-----:R-:W-:Y:S05]  /*0210*/  BSYNC.RECONVERGENT B0 ;  /* 0x0000000000007941 */ /* 0x001fea0003800200 */
.L_x_0:
[----:B------:R-:W0:Y:S01]  /*0220*/  LDC.64 R2, c[0x0][0x380] ;  /* 0x0000e000ff027b82 */ /* 0x000e220000000a00 */
[----:B------:R-:W-:Y:S01]  /*0230*/  MOV R7, 0x1 ;  /* 0x0000000100077802 */ /* 0x000fe20000000f00 */
[----:B0-----:R-:W-:-:S05]  /*0240*/  IMAD.WIDE.U32 R2, R5, 0x4, R2 ;  /* 0x0000000405027825 */ /* 0x001fca00078e0002 */
[----:B------:R-:W-:Y:S01]  /*0250*/  STG.E desc[UR4][R2.64], R7 ;  /* 0x0000000702007986 */ /* 0x000fe2000c101904 */
[----:B------:R-:W-:Y:S05]  /*0260*/  EXIT ;  /* 0x000000000000794d */ /* 0x000fea0003800000 */
.L_x_1:
[----:B------:R-:W1:Y:S02]  /*0270*/  LDC.64 R2, c[0x0][0x380] ;  /* 0x0000e000ff027b82 */ /* 0x000e640000000a00 */
[----:B-1----:R-:W-:-:S05]  /*0280*/  IMAD.WIDE.U32 R2, R5, 0x4, R2 ;  /* 0x0000000405027825 */ /* 0x002fca00078e0002 */
[----:B0-----:R-:W-:Y:S01]  /*0290*/  STG.E desc[UR4][R2.64], RZ ;  /* 0x000000ff02007986 */ /* 0x001fe2000c101904 */
[----:B------:R-:W-:Y:S05]  /*02a0*/  EXIT ;  /* 0x000000000000794d */ /* 0x000fea0003800000 */
.L_x_3:
[----:B------:R-:W-:-:S00]  /*02b0*/  BRA `(.L_x_3) ;  /* 0xfffffffc00fc7947 */ /* 0x000fc0000383ffff */
[----:B------:R-:W-:-:S00]  /*02c0*/  NOP ;  /* 0x0000000000007918 */ /* 0x000fc00000000000 */
        /* <DEDUP_REMOVED lines=11> */
.L_x_4:


//--------------------- .nv.shared.reserved.0     --------------------------
	.section	.nv.shared.reserved.0,"aw",@nobits
	.weak		__nv_reservedSMEM_offset_0_alias
	.size		__nv_reservedSMEM_offset_0_alias, 0, 64
	.other		__nv_reservedSMEM_offset_0_alias,@"STO_CUDA_RESERVED_SHARED STV_DEFAULT"
__nv_reservedSMEM_offset_0_alias:
	.zero		0
	.zero		64


//--------------------- .nv.constant0._Z11prime_countPi --------------------------
	.section	.nv.constant0._Z11prime_countPi,"a",@progbits
	.sectionflags	@""
	.align	4
.nv.constant0._Z11prime_countPi:
	.zero		904


//--------------------- SYMBOLS --------------------------

	.type		.nv.reservedSmem.offset0,@object
	.size		.nv.reservedSmem.offset0,0x4
